//
// Generated by NVIDIA NVVM Compiler
//
// Compiler Build ID: CL-36424714
// Cuda compilation tools, release 13.0, V13.0.88
// Based on NVVM 20.0.0
//

.version 9.0
.target sm_100
.address_size 64

	// .globl	_Z9multipoleP6float4Pf
.const .align 4 .b8 constsDevc[8];

.visible .entry _Z9multipoleP6float4Pf(
	.param .u64 .ptr .align 1 _Z9multipoleP6float4Pf_param_0,
	.param .u64 .ptr .align 1 _Z9multipoleP6float4Pf_param_1
)
{
	.reg .b32 	%r<5>;
	.reg .b32 	%f<63>;
	.reg .b64 	%rd<7>;

	ld.param.u64 	%rd1, [_Z9multipoleP6float4Pf_param_0];
	ld.param.u64 	%rd2, [_Z9multipoleP6float4Pf_param_1];
	cvta.to.global.u64 	%rd3, %rd2;
	cvta.to.global.u64 	%rd4, %rd1;
	mov.u32 	%r1, %ctaid.x;
	shl.b32 	%r2, %r1, 3;
	mov.u32 	%r3, %tid.x;
	add.s32 	%r4, %r2, %r3;
	mul.wide.u32 	%rd5, %r4, 16;
	add.s64 	%rd6, %rd4, %rd5;
	.pragma "used_bytes_mask 4095";
	ld.global.v4.f32 	{%f1, %f2, %f3, %f4}, [%rd6];
	ld.global.f32 	%f5, [%rd3];
	sub.f32 	%f6, %f1, %f5;
	ld.global.f32 	%f7, [%rd3+4];
	sub.f32 	%f8, %f2, %f7;
	ld.global.f32 	%f9, [%rd3+8];
	sub.f32 	%f10, %f3, %f9;
	mul.f32 	%f11, %f8, %f8;
	fma.rn.f32 	%f12, %f6, %f6, %f11;
	fma.rn.f32 	%f13, %f10, %f10, %f12;
	rsqrt.approx.f32 	%f14, %f13;
	mul.f32 	%f15, %f14, %f14;
	mul.f32 	%f16, %f14, %f15;
	mul.f32 	%f17, %f14, %f16;
	mul.f32 	%f18, %f14, %f17;
	ld.global.f32 	%f19, [%rd3+12];
	fma.rn.f32 	%f20, %f14, %f19, 0f00000000;
	ld.global.f32 	%f21, [%rd3+16];
	mul.f32 	%f22, %f16, %f6;
	mul.f32 	%f23, %f21, %f22;
	sub.f32 	%f24, %f20, %f23;
	ld.global.f32 	%f25, [%rd3+20];
	mul.f32 	%f26, %f16, %f8;
	mul.f32 	%f27, %f25, %f26;
	sub.f32 	%f28, %f24, %f27;
	ld.global.f32 	%f29, [%rd3+24];
	mul.f32 	%f30, %f16, %f10;
	mul.f32 	%f31, %f30, %f29;
	sub.f32 	%f32, %f28, %f31;
	ld.global.f32 	%f33, [%rd3+28];
	mul.f32 	%f34, %f6, 0f40400000;
	mul.f32 	%f35, %f6, %f34;
	mul.f32 	%f36, %f35, %f18;
	sub.f32 	%f37, %f36, %f16;
	fma.rn.f32 	%f38, %f33, %f37, %f32;
	ld.global.f32 	%f39, [%rd3+32];
	mul.f32 	%f40, %f8, 0f40400000;
	mul.f32 	%f41, %f8, %f40;
	mul.f32 	%f42, %f41, %f18;
	sub.f32 	%f43, %f42, %f16;
	fma.rn.f32 	%f44, %f39, %f43, %f38;
	ld.global.f32 	%f45, [%rd3+36];
	mul.f32 	%f46, %f10, 0f40400000;
	mul.f32 	%f47, %f10, %f46;
	mul.f32 	%f48, %f47, %f18;
	sub.f32 	%f49, %f48, %f16;
	fma.rn.f32 	%f50, %f49, %f45, %f44;
	ld.global.f32 	%f51, [%rd3+40];
	mul.f32 	%f52, %f34, %f8;
	mul.f32 	%f53, %f52, %f18;
	fma.rn.f32 	%f54, %f53, %f51, %f50;
	ld.global.f32 	%f55, [%rd3+44];
	mul.f32 	%f56, %f40, %f10;
	mul.f32 	%f57, %f56, %f18;
	fma.rn.f32 	%f58, %f57, %f55, %f54;
	ld.global.f32 	%f59, [%rd3+48];
	mul.f32 	%f60, %f6, %f46;
	mul.f32 	%f61, %f60, %f18;
	fma.rn.f32 	%f62, %f61, %f59, %f58;
	st.global.f32 	[%rd6+12], %f62;
	ret;

}


// ===== COMPILED SASS (sm_100) =====

	.target	sm_100

	.elftype	@"ET_EXEC"


//--------------------- .note.nv.tkinfo           --------------------------
	.section	.note.nv.tkinfo,"",@"SHT_NOTE"
	.sectionflags	@"SHF_NOTE_NV_TKINFO"
	.tkinfo
        /*0018*/ 	.word	0x00000002
        /*0030*/ 	.string	""
        /*0030*/ 	.string	"ptxas"
        /*0030*/ 	.string	"Cuda compilation tools, release 13.0, V13.0.88"
        /*0030*/ 	.string	"Build cuda_13.0.r13.0/compiler.36424714_0"
        /*0030*/ 	.string	"-arch sm_100 -m 64 "



//--------------------- .note.nv.cuinfo           --------------------------
	.section	.note.nv.cuinfo,"",@"SHT_NOTE"
	.sectionflags	@"SHF_NOTE_NV_CUINFO"
        /*0018*/ 	.short	0x0002
        /*001a*/ 	.short	0x0064
        /*001c*/ 	.short	0x0082
	.zero		2


//--------------------- .nv.info                  --------------------------
	.section	.nv.info,"",@"SHT_CUDA_INFO"
	.align	4


	//----- nvinfo : EIATTR_REGCOUNT
	.align		4
        /*0000*/ 	.byte	0x04, 0x2f
        /*0002*/ 	.short	(.L_2 - .L_1)
	.align		4
.L_1:
        /*0004*/ 	.word	index@(_Z9multipoleP6float4Pf)
        /*0008*/ 	.word	0x0000001a


	//----- nvinfo : EIATTR_FRAME_SIZE
	.align		4
.L_2:
        /*000c*/ 	.byte	0x04, 0x11
        /*000e*/ 	.short	(.L_4 - .L_3)
	.align		4
.L_3:
        /*0010*/ 	.word	index@(_Z9multipoleP6float4Pf)
        /*0014*/ 	.word	0x00000000


	//----- nvinfo : EIATTR_MIN_STACK_SIZE
	.align		4
.L_4:
        /*0018*/ 	.byte	0x04, 0x12
        /*001a*/ 	.short	(.L_6 - .L_5)
	.align		4
.L_5:
        /*001c*/ 	.word	index@(_Z9multipoleP6float4Pf)
        /*0020*/ 	.word	0x00000000
.L_6:


//--------------------- .nv.compat                --------------------------
	.section	.nv.compat,"",@"SHT_CUDA_COMPAT_INFO"
	.align	4
        /*0000*/ 	.byte	0x02, 0x09, 0x00, 0x00, 0x02, 0x02, 0x01, 0x00, 0x02, 0x05, 0x05, 0x00, 0x03, 0x07, 0x01, 0x01
        /*0010*/ 	.byte	0x02, 0x03, 0x00, 0x00, 0x02, 0x06, 0x01, 0x00, 0x04, 0x0b, 0x08, 0x00, 0x01, 0x00, 0x00, 0x00
        /*0020*/ 	.byte	0x00, 0x00, 0x00, 0x00


//--------------------- .nv.info._Z9multipoleP6float4Pf --------------------------
	.section	.nv.info._Z9multipoleP6float4Pf,"",@"SHT_CUDA_INFO"
	.sectionflags	@""
	.align	4


	//----- nvinfo : EIATTR_CUDA_API_VERSION
	.align		4
        /*0000*/ 	.byte	0x04, 0x37
        /*0002*/ 	.short	(.L_8 - .L_7)
.L_7:
        /*0004*/ 	.word	0x00000082


	//----- nvinfo : EIATTR_KPARAM_INFO
	.align		4
.L_8:
        /*0008*/ 	.byte	0x04, 0x17
        /*000a*/ 	.short	(.L_10 - .L_9)
.L_9:
        /*000c*/ 	.word	0x00000000
        /*0010*/ 	.short	0x0001
        /*0012*/ 	.short	0x0008
        /*0014*/ 	.byte	0x00, 0xf5, 0x21, 0x00


	//----- nvinfo : EIATTR_KPARAM_INFO
	.align		4
.L_10:
        /*0018*/ 	.byte	0x04, 0x17
        /*001a*/ 	.short	(.L_12 - .L_11)
.L_11:
        /*001c*/ 	.word	0x00000000
        /*0020*/ 	.short	0x0000
        /*0022*/ 	.short	0x0000
        /*0024*/ 	.byte	0x00, 0xf5, 0x21, 0x00


	//----- nvinfo : EIATTR_SPARSE_MMA_MASK
	.align		4
.L_12:
        /*0028*/ 	.byte	0x03, 0x50
        /*002a*/ 	.short	0x0000


	//----- nvinfo : EIATTR_MAXREG_COUNT
	.align		4
        /*002c*/ 	.byte	0x03, 0x1b
        /*002e*/ 	.short	0x00ff


	//----- nvinfo : EIATTR_MERCURY_ISA_VERSION
	.align		4
        /*0030*/ 	.byte	0x03, 0x5f
        /*0032*/ 	.short	0x0101


	//----- nvinfo : EIATTR_UNUSED_LOAD_BYTE_OFFSET
	.align		4
        /*0034*/ 	.byte	0x04, 0x44
        /*0036*/ 	.short	(.L_14 - .L_13)


	//   ....[0]....
.L_13:
        /*0038*/ 	.word	0x000000b0
        /*003c*/ 	.word	0x00000fff


	//----- nvinfo : EIATTR_VRC_CTA_INIT_COUNT
	.align		4
.L_14:
        /*0040*/ 	.byte	0x02, 0x4a
	.zero		1
	.zero		1


	//----- nvinfo : EIATTR_EXIT_INSTR_OFFSETS
	.align		4
        /*0044*/ 	.byte	0x04, 0x1c
        /*0046*/ 	.short	(.L_16 - .L_15)


	//   ....[0]....
.L_15:
        /*0048*/ 	.word	0x00000410


	//----- nvinfo : EIATTR_CBANK_PARAM_SIZE
	.align		4
.L_16:
        /*004c*/ 	.byte	0x03, 0x19
        /*004e*/ 	.short	0x0010


	//----- nvinfo : EIATTR_PARAM_CBANK
	.align		4
        /*0050*/ 	.byte	0x04, 0x0a
        /*0052*/ 	.short	(.L_18 - .L_17)
	.align		4
.L_17:
        /*0054*/ 	.word	index@(.nv.constant0._Z9multipoleP6float4Pf)
        /*0058*/ 	.short	0x0380
        /*005a*/ 	.short	0x0010


	//----- nvinfo : EIATTR_SW_WAR
	.align		4
.L_18:
        /*005c*/ 	.byte	0x04, 0x36
        /*005e*/ 	.short	(.L_20 - .L_19)
.L_19:
        /*0060*/ 	.word	0x00000008
.L_20:


//--------------------- .nv.callgraph             --------------------------
	.section	.nv.callgraph,"",@"SHT_CUDA_CALLGRAPH"
	.align	4
	.sectionentsize	8
	.align		4
        /*0000*/ 	.word	0x00000000
	.align		4
        /*0004*/ 	.word	0xffffffff
	.align		4
        /*0008*/ 	.word	0x00000000
	.align		4
        /*000c*/ 	.word	0xfffffffe
	.align		4
        /*0010*/ 	.word	0x00000000
	.align		4
        /*0014*/ 	.word	0xfffffffd
	.align		4
        /*0018*/ 	.word	0x00000000
	.align		4
        /*001c*/ 	.word	0xfffffffc


//--------------------- .nv.constant3             --------------------------
	.section	.nv.constant3,"a",@progbits
	.align	4
.nv.constant3:
	.type		constsDevc,@object
	.size		constsDevc,(.L_0 - constsDevc)
constsDevc:
	.zero		8
.L_0:


//--------------------- .text._Z9multipoleP6float4Pf --------------------------
	.section	.text._Z9multipoleP6float4Pf,"ax",@progbits
	.align	128
        .global         _Z9multipoleP6float4Pf
        .type           _Z9multipoleP6float4Pf,@function
        .size           _Z9multipoleP6float4Pf,(.L_x_1 - _Z9multipoleP6float4Pf)
        .other          _Z9multipoleP6float4Pf,@"STO_CUDA_ENTRY STV_DEFAULT"
_Z9multipoleP6float4Pf:
.text._Z9multipoleP6float4Pf:
[----:B------:R-:W-:Y:S01]  /*0000*/  LDC R1, c[0x0][0x37c] ;  /* 0x0000df00ff017b82 */ /* 0x000fe20000000800 */
[----:B------:R-:W0:Y:S07]  /*0010*/  S2R R5, SR_CTAID.X ;  /* 0x0000000000057919 */ /* 0x000e2e0000002500 */
[----:B------:R-:W1:Y:S01]  /*0020*/  LDC.64 R2, c[0x0][0x380] ;  /* 0x0000e000ff027b82 */ /* 0x000e620000000a00 */
[----:B------:R-:W2:Y:S01]  /*0030*/  LDCU.64 UR4, c[0x0][0x358] ;  /* 0x00006b00ff0477ac */ /* 0x000ea20008000a00 */
[----:B------:R-:W0:Y:S06]  /*0040*/  S2R R0, SR_TID.X ;  /* 0x0000000000007919 */ /* 0x000e2c0000002100 */
[----:B------:R-:W2:Y:S02]  /*0050*/  LDC.64 R8, c[0x0][0x388] ;  /* 0x0000e200ff087b82 */ /* 0x000ea40000000a00 */
[----:B--2---:R-:W2:Y:S01]  /*0060*/  LDG.E R19, desc[UR4][R8.64] ;  /* 0x0000000408137981 */ /* 0x004ea2000c1e1900 */
[----:B0-----:R-:W-:-:S03]  /*0070*/  LEA R5, R5, R0, 0x3 ;  /* 0x0000000005057211 */ /* 0x001fc600078e18ff */
[----:B------:R-:W3:Y:S02]  /*0080*/  LDG.E R21, desc[UR4][R8.64+0x8] ;  /* 0x0000080408157981 */ /* 0x000ee4000c1e1900 */
[----:B-1----:R-:W-:Y:S02]  /*0090*/  IMAD.WIDE.U32 R2, R5, 0x10, R2 ;  /* 0x0000001005027825 */ /* 0x002fe400078e0002 */
[----:B------:R-:W4:Y:S04]  /*00a0*/  LDG.E R0, desc[UR4][R8.64+0x4] ;  /* 0x0000040408007981 */ /* 0x000f28000c1e1900 */
[----:B------:R-:W4:Y:S04]  /*00b0*/  LDG.E.128 R4, desc[UR4][R2.64] ;  /* 0x0000000402047981 */ /* 0x000f28000c1e1d00 */
[----:B------:R-:W5:Y:S04]  /*00c0*/  LDG.E R23, desc[UR4][R8.64+0xc] ;  /* 0x00000c0408177981 */ /* 0x000f68000c1e1900 */
        /* <DEDUP_REMOVED lines=8> */
[----:B------:R0:W5:Y:S01]  /*0150*/  LDG.E R17, desc[UR4][R8.64+0x30] ;  /* 0x0000300408117981 */ /* 0x000162000c1e1900 */
[----:B----4-:R-:W-:Y:S01]  /*0160*/  FADD R5, R5, -R0 ;  /* 0x8000000005057221 */ /* 0x010fe20000000000 */
[----:B--2---:R-:W-:-:S03]  /*0170*/  FADD R4, R4, -R19 ;  /* 0x8000001304047221 */ /* 0x004fc60000000000 */
[----:B------:R-:W-:Y:S01]  /*0180*/  FMUL R7, R5, R5 ;  /* 0x0000000505077220 */ /* 0x000fe20000400000 */
[----:B---3--:R-:W-:-:S03]  /*0190*/  FADD R6, R6, -R21 ;  /* 0x8000001506067221 */ /* 0x008fc60000000000 */
[----:B------:R-:W-:-:S04]  /*01a0*/  FFMA R7, R4, R4, R7 ;  /* 0x0000000404077223 */ /* 0x000fc80000000007 */
[----:B------:R-:W-:-:S05]  /*01b0*/  FFMA R19, R6, R6, R7 ;  /* 0x0000000606137223 */ /* 0x000fca0000000007 */
[----:B------:R-:W-:-:S13]  /*01c0*/  FSETP.GEU.AND P0, PT, |R19|, 1.175494350822287508e-38, PT ;  /* 0x008000001300780b */ /* 0x000fda0003f0e200 */
[----:B------:R-:W-:-:S04]  /*01d0*/  @!P0 FMUL R19, R19, 16777216 ;  /* 0x4b80000013138820 */ /* 0x000fc80000400000 */
[----:B------:R-:W1:Y:S02]  /*01e0*/  MUFU.RSQ R0, R19 ;  /* 0x0000001300007308 */ /* 0x000e640000001400 */
[----:B-1----:R-:W-:-:S04]  /*01f0*/  @!P0 FMUL R0, R0, 4096 ;  /* 0x4580000000008820 */ /* 0x002fc80000400000 */
[----:B------:R-:W-:-:S04]  /*0200*/  FMUL R7, R0, R0 ;  /* 0x0000000000077220 */ /* 0x000fc80000400000 */
[C---:B------:R-:W-:Y:S01]  /*0210*/  FMUL R7, R0.reuse, R7 ;  /* 0x0000000700077220 */ /* 0x040fe20000400000 */
[----:B-----5:R-:W-:-:S03]  /*0220*/  FFMA R23, R0, R23, RZ ;  /* 0x0000001700177223 */ /* 0x020fc600000000ff */
[-C--:B0-----:R-:W-:Y:S01]  /*0230*/  FMUL R8, R4, R7.reuse ;  /* 0x0000000704087220 */ /* 0x081fe20000400000 */
[----:B------:R-:W-:-:S03]  /*0240*/  FMUL R9, R0, R7 ;  /* 0x0000000700097220 */ /* 0x000fc60000400000 */
[----:B------:R-:W-:Y:S01]  /*0250*/  FFMA R23, -R18, R8, R23 ;  /* 0x0000000812177223 */ /* 0x000fe20000000117 */
[C---:B------:R-:W-:Y:S01]  /*0260*/  FMUL R18, R5.reuse, R7 ;  /* 0x0000000705127220 */ /* 0x040fe20000400000 */
[----:B------:R-:W-:Y:S01]  /*0270*/  FMUL R8, R4, 3 ;  /* 0x4040000004087820 */ /* 0x000fe20000400000 */
[----:B------:R-:W-:Y:S02]  /*0280*/  FMUL R0, R0, R9 ;  /* 0x0000000900007220 */ /* 0x000fe40000400000 */
[----:B------:R-:W-:Y:S01]  /*0290*/  FFMA R23, -R16, R18, R23 ;  /* 0x0000001210177223 */ /* 0x000fe20000000117 */
[----:B------:R-:W-:Y:S01]  /*02a0*/  FMUL R16, R6, R7 ;  /* 0x0000000706107220 */ /* 0x000fe20000400000 */
[----:B------:R-:W-:Y:S01]  /*02b0*/  FMUL R18, R4, R8 ;  /* 0x0000000804127220 */ /* 0x000fe20000400000 */
[C---:B------:R-:W-:Y:S01]  /*02c0*/  FMUL R9, R5.reuse, 3 ;  /* 0x4040000005097820 */ /* 0x040fe20000400000 */
[----:B------:R-:W-:Y:S01]  /*02d0*/  FMUL R19, R6, 3 ;  /* 0x4040000006137820 */ /* 0x000fe20000400000 */
[----:B------:R-:W-:Y:S01]  /*02e0*/  FFMA R23, R14, -R16, R23 ;  /* 0x800000100e177223 */ /* 0x000fe20000000017 */
[----:B------:R-:W-:Y:S01]  /*02f0*/  FFMA R18, R0, R18, -R7 ;  /* 0x0000001200127223 */ /* 0x000fe20000000807 */
[----:B------:R-:W-:Y:S01]  /*0300*/  FMUL R14, R5, R9 ;  /* 0x00000009050e7220 */ /* 0x000fe20000400000 */
[----:B------:R-:W-:-:S02]  /*0310*/  FMUL R16, R6, R19 ;  /* 0x0000001306107220 */ /* 0x000fc40000400000 */
[----:B------:R-:W-:Y:S01]  /*0320*/  FFMA R10, R10, R18, R23 ;  /* 0x000000120a0a7223 */ /* 0x000fe20000000017 */
[C-C-:B------:R-:W-:Y:S01]  /*0330*/  FFMA R14, R0.reuse, R14, -R7.reuse ;  /* 0x0000000e000e7223 */ /* 0x140fe20000000807 */
[----:B------:R-:W-:Y:S01]  /*0340*/  FFMA R16, R0, R16, -R7 ;  /* 0x0000001000107223 */ /* 0x000fe20000000807 */
[----:B------:R-:W-:Y:S02]  /*0350*/  FMUL R5, R5, R8 ;  /* 0x0000000805057220 */ /* 0x000fe40000400000 */
[----:B------:R-:W-:Y:S01]  /*0360*/  FFMA R10, R15, R14, R10 ;  /* 0x0000000e0f0a7223 */ /* 0x000fe2000000000a */
[----:B------:R-:W-:Y:S01]  /*0370*/  FMUL R9, R6, R9 ;  /* 0x0000000906097220 */ /* 0x000fe20000400000 */
[----:B------:R-:W-:Y:S02]  /*0380*/  FMUL R5, R0, R5 ;  /* 0x0000000500057220 */ /* 0x000fe40000400000 */
[----:B------:R-:W-:Y:S01]  /*0390*/  FFMA R13, R13, R16, R10 ;  /* 0x000000100d0d7223 */ /* 0x000fe2000000000a */
[----:B------:R-:W-:Y:S01]  /*03a0*/  FMUL R19, R4, R19 ;  /* 0x0000001304137220 */ /* 0x000fe20000400000 */
[----:B------:R-:W-:-:S02]  /*03b0*/  FMUL R9, R0, R9 ;  /* 0x0000000900097220 */ /* 0x000fc40000400000 */
[----:B------:R-:W-:Y:S01]  /*03c0*/  FFMA R12, R12, R5, R13 ;  /* 0x000000050c0c7223 */ /* 0x000fe2000000000d */
[----:B------:R-:W-:-:S03]  /*03d0*/  FMUL R19, R0, R19 ;  /* 0x0000001300137220 */ /* 0x000fc60000400000 */
[----:B------:R-:W-:-:S04]  /*03e0*/  FFMA R12, R11, R9, R12 ;  /* 0x000000090b0c7223 */ /* 0x000fc8000000000c */
[----:B------:R-:W-:-:S05]  /*03f0*/  FFMA R17, R17, R19, R12 ;  /* 0x0000001311117223 */ /* 0x000fca000000000c */
[----:B------:R-:W-:Y:S01]  /*0400*/  STG.E desc[UR4][R2.64+0xc], R17 ;  /* 0x00000c1102007986 */ /* 0x000fe2000c101904 */
[----:B------:R-:W-:Y:S05]  /*0410*/  EXIT ;  /* 0x000000000000794d */ /* 0x000fea0003800000 */
.L_x_0:
[----:B------:R-:W-:-:S00]  /*0420*/  BRA `(.L_x_0) ;  /* 0xfffffffc00fc7947 */ /* 0x000fc0000383ffff */
[----:B------:R-:W-:-:S00]  /*0430*/  NOP ;  /* 0x0000000000007918 */ /* 0x000fc00000000000 */
        /* <DEDUP_REMOVED lines=12> */
.L_x_1:


//--------------------- .nv.shared.reserved.0     --------------------------
	.section	.nv.shared.reserved.0,"aw",@nobits
	.weak		__nv_reservedSMEM_offset_0_alias
	.size		__nv_reservedSMEM_offset_0_alias, 0, 64
	.other		__nv_reservedSMEM_offset_0_alias,@"STO_CUDA_RESERVED_SHARED STV_DEFAULT"
__nv_reservedSMEM_offset_0_alias:
	.zero		0
	.zero		64


//--------------------- .nv.constant0._Z9multipoleP6float4Pf --------------------------
	.section	.nv.constant0._Z9multipoleP6float4Pf,"a",@progbits
	.sectionflags	@""
	.align	4
.nv.constant0._Z9multipoleP6float4Pf:
	.zero		912


//--------------------- SYMBOLS --------------------------

	.type		.nv.reservedSmem.offset0,@object
	.size		.nv.reservedSmem.offset0,0x4
